//
// Generated by NVIDIA NVVM Compiler
//
// Compiler Build ID: CL-36424714
// Cuda compilation tools, release 13.0, V13.0.88
// Based on NVVM 20.0.0
//

.version 9.0
.target sm_100
.address_size 64

	// .globl	_Z10sum_vectoriPdS_
// _ZZ10sum_vectoriPdS_E5cache has been demoted

.visible .entry _Z10sum_vectoriPdS_(
	.param .u32 _Z10sum_vectoriPdS__param_0,
	.param .u64 .ptr .align 1 _Z10sum_vectoriPdS__param_1,
	.param .u64 .ptr .align 1 _Z10sum_vectoriPdS__param_2
)
{
	.reg .pred 	%p<16>;
	.reg .b32 	%r<34>;
	.reg .b64 	%rd<15>;
	.reg .b64 	%fd<50>;
	// demoted variable
	.shared .align 8 .b8 _ZZ10sum_vectoriPdS_E5cache[2048];
	ld.param.u32 	%r15, [_Z10sum_vectoriPdS__param_0];
	ld.param.u64 	%rd3, [_Z10sum_vectoriPdS__param_1];
	ld.param.u64 	%rd2, [_Z10sum_vectoriPdS__param_2];
	cvta.to.global.u64 	%rd1, %rd3;
	mov.u32 	%r1, %ctaid.x;
	mov.u32 	%r16, %ntid.x;
	mov.u32 	%r2, %tid.x;
	mad.lo.s32 	%r32, %r1, %r16, %r2;
	mov.u32 	%r17, %nctaid.x;
	mul.lo.s32 	%r4, %r16, %r17;
	setp.ge.s32 	%p1, %r32, %r15;
	mov.f64 	%fd49, 0d0000000000000000;
	@%p1 bra 	$L__BB0_7;
	add.s32 	%r18, %r32, %r4;
	max.s32 	%r19, %r15, %r18;
	setp.lt.s32 	%p2, %r18, %r15;
	selp.u32 	%r20, 1, 0, %p2;
	add.s32 	%r21, %r18, %r20;
	sub.s32 	%r22, %r19, %r21;
	div.u32 	%r23, %r22, %r4;
	add.s32 	%r5, %r23, %r20;
	and.b32  	%r24, %r5, 3;
	setp.eq.s32 	%p3, %r24, 3;
	mov.f64 	%fd49, 0d0000000000000000;
	@%p3 bra 	$L__BB0_4;
	add.s32 	%r25, %r5, 1;
	and.b32  	%r26, %r25, 3;
	neg.s32 	%r30, %r26;
	mov.f64 	%fd49, 0d0000000000000000;
$L__BB0_3:
	.pragma "nounroll";
	mul.wide.s32 	%rd4, %r32, 8;
	add.s64 	%rd5, %rd1, %rd4;
	ld.global.f64 	%fd12, [%rd5];
	add.f64 	%fd49, %fd49, %fd12;
	add.s32 	%r32, %r32, %r4;
	add.s32 	%r30, %r30, 1;
	setp.ne.s32 	%p4, %r30, 0;
	@%p4 bra 	$L__BB0_3;
$L__BB0_4:
	setp.lt.u32 	%p5, %r5, 3;
	@%p5 bra 	$L__BB0_7;
	mul.wide.s32 	%rd8, %r4, 8;
	shl.b32 	%r27, %r4, 2;
$L__BB0_6:
	mul.wide.s32 	%rd6, %r32, 8;
	add.s64 	%rd7, %rd1, %rd6;
	ld.global.f64 	%fd13, [%rd7];
	add.f64 	%fd14, %fd49, %fd13;
	add.s64 	%rd9, %rd7, %rd8;
	ld.global.f64 	%fd15, [%rd9];
	add.f64 	%fd16, %fd14, %fd15;
	add.s64 	%rd10, %rd9, %rd8;
	ld.global.f64 	%fd17, [%rd10];
	add.f64 	%fd18, %fd16, %fd17;
	add.s64 	%rd11, %rd10, %rd8;
	ld.global.f64 	%fd19, [%rd11];
	add.f64 	%fd49, %fd18, %fd19;
	add.s32 	%r32, %r27, %r32;
	setp.lt.s32 	%p6, %r32, %r15;
	@%p6 bra 	$L__BB0_6;
$L__BB0_7:
	shl.b32 	%r28, %r2, 3;
	mov.u32 	%r29, _ZZ10sum_vectoriPdS_E5cache;
	add.s32 	%r14, %r29, %r28;
	st.shared.f64 	[%r14], %fd49;
	bar.sync 	0;
	setp.gt.u32 	%p7, %r2, 127;
	@%p7 bra 	$L__BB0_9;
	ld.shared.f64 	%fd20, [%r14+1024];
	ld.shared.f64 	%fd21, [%r14];
	add.f64 	%fd22, %fd20, %fd21;
	st.shared.f64 	[%r14], %fd22;
$L__BB0_9:
	bar.sync 	0;
	setp.gt.u32 	%p8, %r2, 63;
	@%p8 bra 	$L__BB0_11;
	ld.shared.f64 	%fd23, [%r14+512];
	ld.shared.f64 	%fd24, [%r14];
	add.f64 	%fd25, %fd23, %fd24;
	st.shared.f64 	[%r14], %fd25;
$L__BB0_11:
	bar.sync 	0;
	setp.gt.u32 	%p9, %r2, 31;
	@%p9 bra 	$L__BB0_13;
	ld.shared.f64 	%fd26, [%r14+256];
	ld.shared.f64 	%fd27, [%r14];
	add.f64 	%fd28, %fd26, %fd27;
	st.shared.f64 	[%r14], %fd28;
$L__BB0_13:
	bar.sync 	0;
	setp.gt.u32 	%p10, %r2, 15;
	@%p10 bra 	$L__BB0_15;
	ld.shared.f64 	%fd29, [%r14+128];
	ld.shared.f64 	%fd30, [%r14];
	add.f64 	%fd31, %fd29, %fd30;
	st.shared.f64 	[%r14], %fd31;
$L__BB0_15:
	bar.sync 	0;
	setp.gt.u32 	%p11, %r2, 7;
	@%p11 bra 	$L__BB0_17;
	ld.shared.f64 	%fd32, [%r14+64];
	ld.shared.f64 	%fd33, [%r14];
	add.f64 	%fd34, %fd32, %fd33;
	st.shared.f64 	[%r14], %fd34;
$L__BB0_17:
	bar.sync 	0;
	setp.gt.u32 	%p12, %r2, 3;
	@%p12 bra 	$L__BB0_19;
	ld.shared.f64 	%fd35, [%r14+32];
	ld.shared.f64 	%fd36, [%r14];
	add.f64 	%fd37, %fd35, %fd36;
	st.shared.f64 	[%r14], %fd37;
$L__BB0_19:
	bar.sync 	0;
	setp.gt.u32 	%p13, %r2, 1;
	@%p13 bra 	$L__BB0_21;
	ld.shared.f64 	%fd38, [%r14+16];
	ld.shared.f64 	%fd39, [%r14];
	add.f64 	%fd40, %fd38, %fd39;
	st.shared.f64 	[%r14], %fd40;
$L__BB0_21:
	bar.sync 	0;
	setp.ne.s32 	%p14, %r2, 0;
	@%p14 bra 	$L__BB0_23;
	ld.shared.f64 	%fd41, [_ZZ10sum_vectoriPdS_E5cache+8];
	ld.shared.f64 	%fd42, [%r14];
	add.f64 	%fd43, %fd41, %fd42;
	st.shared.f64 	[%r14], %fd43;
$L__BB0_23:
	setp.ne.s32 	%p15, %r2, 0;
	bar.sync 	0;
	@%p15 bra 	$L__BB0_25;
	ld.shared.f64 	%fd44, [_ZZ10sum_vectoriPdS_E5cache];
	cvta.to.global.u64 	%rd12, %rd2;
	mul.wide.u32 	%rd13, %r1, 8;
	add.s64 	%rd14, %rd12, %rd13;
	st.global.f64 	[%rd14], %fd44;
$L__BB0_25:
	ret;

}


// ===== COMPILED SASS (sm_100) =====

	.target	sm_100

	.elftype	@"ET_EXEC"


//--------------------- .note.nv.tkinfo           --------------------------
	.section	.note.nv.tkinfo,"",@"SHT_NOTE"
	.sectionflags	@"SHF_NOTE_NV_TKINFO"
	.tkinfo
        /*0018*/ 	.word	0x00000002
        /*0030*/ 	.string	""
        /*0030*/ 	.string	"ptxas"
        /*0030*/ 	.string	"Cuda compilation tools, release 13.0, V13.0.88"
        /*0030*/ 	.string	"Build cuda_13.0.r13.0/compiler.36424714_0"
        /*0030*/ 	.string	"-arch sm_100 -m 64 "



//--------------------- .note.nv.cuinfo           --------------------------
	.section	.note.nv.cuinfo,"",@"SHT_NOTE"
	.sectionflags	@"SHF_NOTE_NV_CUINFO"
        /*0018*/ 	.short	0x0002
        /*001a*/ 	.short	0x0064
        /*001c*/ 	.short	0x0082
	.zero		2


//--------------------- .nv.info                  --------------------------
	.section	.nv.info,"",@"SHT_CUDA_INFO"
	.align	4


	//----- nvinfo : EIATTR_REGCOUNT
	.align		4
        /*0000*/ 	.byte	0x04, 0x2f
        /*0002*/ 	.short	(.L_1 - .L_0)
	.align		4
.L_0:
        /*0004*/ 	.word	index@(_Z10sum_vectoriPdS_)
        /*0008*/ 	.word	0x00000018


	//----- nvinfo : EIATTR_FRAME_SIZE
	.align		4
.L_1:
        /*000c*/ 	.byte	0x04, 0x11
        /*000e*/ 	.short	(.L_3 - .L_2)
	.align		4
.L_2:
        /*0010*/ 	.word	index@(_Z10sum_vectoriPdS_)
        /*0014*/ 	.word	0x00000000


	//----- nvinfo : EIATTR_MIN_STACK_SIZE
	.align		4
.L_3:
        /*0018*/ 	.byte	0x04, 0x12
        /*001a*/ 	.short	(.L_5 - .L_4)
	.align		4
.L_4:
        /*001c*/ 	.word	index@(_Z10sum_vectoriPdS_)
        /*0020*/ 	.word	0x00000000
.L_5:


//--------------------- .nv.compat                --------------------------
	.section	.nv.compat,"",@"SHT_CUDA_COMPAT_INFO"
	.align	4
        /*0000*/ 	.byte	0x02, 0x09, 0x00, 0x00, 0x02, 0x02, 0x01, 0x00, 0x02, 0x05, 0x05, 0x00, 0x03, 0x07, 0x01, 0x01
        /*0010*/ 	.byte	0x02, 0x03, 0x00, 0x00, 0x02, 0x06, 0x01, 0x00, 0x04, 0x0b, 0x08, 0x00, 0x01, 0x00, 0x00, 0x00
        /*0020*/ 	.byte	0x00, 0x00, 0x00, 0x00


//--------------------- .nv.info._Z10sum_vectoriPdS_ --------------------------
	.section	.nv.info._Z10sum_vectoriPdS_,"",@"SHT_CUDA_INFO"
	.sectionflags	@""
	.align	4


	//----- nvinfo : EIATTR_CUDA_API_VERSION
	.align		4
        /*0000*/ 	.byte	0x04, 0x37
        /*0002*/ 	.short	(.L_7 - .L_6)
.L_6:
        /*0004*/ 	.word	0x00000082


	//----- nvinfo : EIATTR_KPARAM_INFO
	.align		4
.L_7:
        /*0008*/ 	.byte	0x04, 0x17
        /*000a*/ 	.short	(.L_9 - .L_8)
.L_8:
        /*000c*/ 	.word	0x00000000
        /*0010*/ 	.short	0x0002
        /*0012*/ 	.short	0x0010
        /*0014*/ 	.byte	0x00, 0xf5, 0x21, 0x00


	//----- nvinfo : EIATTR_KPARAM_INFO
	.align		4
.L_9:
        /*0018*/ 	.byte	0x04, 0x17
        /*001a*/ 	.short	(.L_11 - .L_10)
.L_10:
        /*001c*/ 	.word	0x00000000
        /*0020*/ 	.short	0x0001
        /*0022*/ 	.short	0x0008
        /*0024*/ 	.byte	0x00, 0xf5, 0x21, 0x00


	//----- nvinfo : EIATTR_KPARAM_INFO
	.align		4
.L_11:
        /*0028*/ 	.byte	0x04, 0x17
        /*002a*/ 	.short	(.L_13 - .L_12)
.L_12:
        /*002c*/ 	.word	0x00000000
        /*0030*/ 	.short	0x0000
        /*0032*/ 	.short	0x0000
        /*0034*/ 	.byte	0x00, 0xf0, 0x11, 0x00


	//----- nvinfo : EIATTR_SPARSE_MMA_MASK
	.align		4
.L_13:
        /*0038*/ 	.byte	0x03, 0x50
        /*003a*/ 	.short	0x0000


	//----- nvinfo : EIATTR_MAXREG_COUNT
	.align		4
        /*003c*/ 	.byte	0x03, 0x1b
        /*003e*/ 	.short	0x00ff


	//----- nvinfo : EIATTR_NUM_BARRIERS
	.align		4
        /*0040*/ 	.byte	0x02, 0x4c
        /*0042*/ 	.byte	0x01
	.zero		1


	//----- nvinfo : EIATTR_MERCURY_ISA_VERSION
	.align		4
        /*0044*/ 	.byte	0x03, 0x5f
        /*0046*/ 	.short	0x0101


	//----- nvinfo : EIATTR_VRC_CTA_INIT_COUNT
	.align		4
        /*0048*/ 	.byte	0x02, 0x4a
	.zero		1
	.zero		1


	//----- nvinfo : EIATTR_EXIT_INSTR_OFFSETS
	.align		4
        /*004c*/ 	.byte	0x04, 0x1c
        /*004e*/ 	.short	(.L_15 - .L_14)


	//   ....[0]....
.L_14:
        /*0050*/ 	.word	0x00000800


	//   ....[1]....
        /*0054*/ 	.word	0x00000850


	//----- nvinfo : EIATTR_CRS_STACK_SIZE
	.align		4
.L_15:
        /*0058*/ 	.byte	0x04, 0x1e
        /*005a*/ 	.short	(.L_17 - .L_16)
.L_16:
        /*005c*/ 	.word	0x00000000


	//----- nvinfo : EIATTR_CBANK_PARAM_SIZE
	.align		4
.L_17:
        /*0060*/ 	.byte	0x03, 0x19
        /*0062*/ 	.short	0x0018


	//----- nvinfo : EIATTR_PARAM_CBANK
	.align		4
        /*0064*/ 	.byte	0x04, 0x0a
        /*0066*/ 	.short	(.L_19 - .L_18)
	.align		4
.L_18:
        /*0068*/ 	.word	index@(.nv.constant0._Z10sum_vectoriPdS_)
        /*006c*/ 	.short	0x0380
        /*006e*/ 	.short	0x0018


	//----- nvinfo : EIATTR_SW_WAR
	.align		4
.L_19:
        /*0070*/ 	.byte	0x04, 0x36
        /*0072*/ 	.short	(.L_21 - .L_20)
.L_20:
        /*0074*/ 	.word	0x00000008
.L_21:


//--------------------- .nv.callgraph             --------------------------
	.section	.nv.callgraph,"",@"SHT_CUDA_CALLGRAPH"
	.align	4
	.sectionentsize	8
	.align		4
        /*0000*/ 	.word	0x00000000
	.align		4
        /*0004*/ 	.word	0xffffffff
	.align		4
        /*0008*/ 	.word	0x00000000
	.align		4
        /*000c*/ 	.word	0xfffffffe
	.align		4
        /*0010*/ 	.word	0x00000000
	.align		4
        /*0014*/ 	.word	0xfffffffd
	.align		4
        /*0018*/ 	.word	0x00000000
	.align		4
        /*001c*/ 	.word	0xfffffffc


//--------------------- .text._Z10sum_vectoriPdS_ --------------------------
	.section	.text._Z10sum_vectoriPdS_,"ax",@progbits
	.align	128
        .global         _Z10sum_vectoriPdS_
        .type           _Z10sum_vectoriPdS_,@function
        .size           _Z10sum_vectoriPdS_,(.L_x_7 - _Z10sum_vectoriPdS_)
        .other          _Z10sum_vectoriPdS_,@"STO_CUDA_ENTRY STV_DEFAULT"
_Z10sum_vectoriPdS_:
.text._Z10sum_vectoriPdS_:
[----:B------:R-:W-:Y:S01]  /*0000*/  LDC R1, c[0x0][0x37c] ;  /* 0x0000df00ff017b82 */ /* 0x000fe20000000800 */
[----:B------:R-:W0:Y:S01]  /*0010*/  S2R R2, SR_CTAID.X ;  /* 0x0000000000027919 */ /* 0x000e220000002500 */
[----:B------:R-:W1:Y:S06]  /*0020*/  LDCU UR4, c[0x0][0x360] ;  /* 0x00006c00ff0477ac */ /* 0x000e6c0008000800 */
[----:B------:R-:W1:Y:S01]  /*0030*/  LDC R5, c[0x0][0x370] ;  /* 0x0000dc00ff057b82 */ /* 0x000e620000000800 */
[----:B------:R-:W-:Y:S01]  /*0040*/  BSSY.RECONVERGENT B0, `(.L_x_0) ;  /* 0x0000045000007945 */ /* 0x000fe20003800200 */
[----:B------:R-:W0:Y:S01]  /*0050*/  S2R R3, SR_TID.X ;  /* 0x0000000000037919 */ /* 0x000e220000002100 */
[----:B------:R-:W2:Y:S01]  /*0060*/  LDCU UR8, c[0x0][0x380] ;  /* 0x00007000ff0877ac */ /* 0x000ea20008000800 */
[----:B------:R-:W-:Y:S01]  /*0070*/  CS2R R6, SRZ ;  /* 0x0000000000067805 */ /* 0x000fe2000001ff00 */
[----:B------:R-:W3:Y:S01]  /*0080*/  LDCU.64 UR6, c[0x0][0x358] ;  /* 0x00006b00ff0677ac */ /* 0x000ee20008000a00 */
[----:B-1----:R-:W-:-:S02]  /*0090*/  IMAD R5, R5, UR4, RZ ;  /* 0x0000000405057c24 */ /* 0x002fc4000f8e02ff */
[----:B0-----:R-:W-:-:S05]  /*00a0*/  IMAD R0, R2, UR4, R3 ;  /* 0x0000000402007c24 */ /* 0x001fca000f8e0203 */
[----:B--2---:R-:W-:-:S13]  /*00b0*/  ISETP.GE.AND P0, PT, R0, UR8, PT ;  /* 0x0000000800007c0c */ /* 0x004fda000bf06270 */
[----:B---3--:R-:W-:Y:S05]  /*00c0*/  @P0 BRA `(.L_x_1) ;  /* 0x0000000000f00947 */ /* 0x008fea0003800000 */
[----:B------:R-:W0:Y:S01]  /*00d0*/  I2F.U32.RP R10, R5 ;  /* 0x00000005000a7306 */ /* 0x000e220000209000 */
[C---:B------:R-:W-:Y:S01]  /*00e0*/  IMAD.IADD R4, R5.reuse, 0x1, R0 ;  /* 0x0000000105047824 */ /* 0x040fe200078e0200 */
[----:B------:R-:W-:Y:S01]  /*00f0*/  ISETP.NE.U32.AND P2, PT, R5, RZ, PT ;  /* 0x000000ff0500720c */ /* 0x000fe20003f45070 */
[----:B------:R-:W-:Y:S01]  /*0100*/  IMAD.MOV R11, RZ, RZ, -R5 ;  /* 0x000000ffff0b7224 */ /* 0x000fe200078e0a05 */
[----:B------:R-:W-:Y:S02]  /*0110*/  BSSY.RECONVERGENT B1, `(.L_x_2) ;  /* 0x0000026000017945 */ /* 0x000fe40003800200 */
[C---:B------:R-:W-:Y:S02]  /*0120*/  ISETP.GE.AND P0, PT, R4.reuse, UR8, PT ;  /* 0x0000000804007c0c */ /* 0x040fe4000bf06270 */
[----:B------:R-:W-:Y:S02]  /*0130*/  VIMNMX R9, PT, PT, R4, UR8, !PT ;  /* 0x0000000804097c48 */ /* 0x000fe4000ffe0100 */
[----:B------:R-:W-:-:S04]  /*0140*/  SEL R8, RZ, 0x1, P0 ;  /* 0x00000001ff087807 */ /* 0x000fc80000000000 */
[----:B------:R-:W-:Y:S01]  /*0150*/  IADD3 R4, PT, PT, R9, -R4, -R8 ;  /* 0x8000000409047210 */ /* 0x000fe20007ffe808 */
[----:B0-----:R-:W0:Y:S02]  /*0160*/  MUFU.RCP R10, R10 ;  /* 0x0000000a000a7308 */ /* 0x001e240000001000 */
[----:B0-----:R-:W-:-:S06]  /*0170*/  VIADD R6, R10, 0xffffffe ;  /* 0x0ffffffe0a067836 */ /* 0x001fcc0000000000 */
[----:B------:R0:W1:Y:S02]  /*0180*/  F2I.FTZ.U32.TRUNC.NTZ R7, R6 ;  /* 0x0000000600077305 */ /* 0x000064000021f000 */
[----:B0-----:R-:W-:Y:S02]  /*0190*/  IMAD.MOV.U32 R6, RZ, RZ, RZ ;  /* 0x000000ffff067224 */ /* 0x001fe400078e00ff */
[----:B-1----:R-:W-:-:S04]  /*01a0*/  IMAD R11, R11, R7, RZ ;  /* 0x000000070b0b7224 */ /* 0x002fc800078e02ff */
[----:B------:R-:W-:-:S06]  /*01b0*/  IMAD.HI.U32 R7, R7, R11, R6 ;  /* 0x0000000b07077227 */ /* 0x000fcc00078e0006 */
[----:B------:R-:W-:-:S04]  /*01c0*/  IMAD.HI.U32 R7, R7, R4, RZ ;  /* 0x0000000407077227 */ /* 0x000fc800078e00ff */
[----:B------:R-:W-:-:S04]  /*01d0*/  IMAD.MOV R6, RZ, RZ, -R7 ;  /* 0x000000ffff067224 */ /* 0x000fc800078e0a07 */
[----:B------:R-:W-:-:S05]  /*01e0*/  IMAD R4, R5, R6, R4 ;  /* 0x0000000605047224 */ /* 0x000fca00078e0204 */
[----:B------:R-:W-:-:S13]  /*01f0*/  ISETP.GE.U32.AND P0, PT, R4, R5, PT ;  /* 0x000000050400720c */ /* 0x000fda0003f06070 */
[----:B------:R-:W-:Y:S02]  /*0200*/  @P0 IMAD.IADD R4, R4, 0x1, -R5 ;  /* 0x0000000104040824 */ /* 0x000fe400078e0a05 */
[----:B------:R-:W-:-:S03]  /*0210*/  @P0 VIADD R7, R7, 0x1 ;  /* 0x0000000107070836 */ /* 0x000fc60000000000 */
[----:B------:R-:W-:-:S13]  /*0220*/  ISETP.GE.U32.AND P1, PT, R4, R5, PT ;  /* 0x000000050400720c */ /* 0x000fda0003f26070 */
[----:B------:R-:W-:Y:S01]  /*0230*/  @P1 VIADD R7, R7, 0x1 ;  /* 0x0000000107071836 */ /* 0x000fe20000000000 */
[----:B------:R-:W-:-:S05]  /*0240*/  @!P2 LOP3.LUT R7, RZ, R5, RZ, 0x33, !PT ;  /* 0x00000005ff07a212 */ /* 0x000fca00078e33ff */
[----:B------:R-:W-:-:S05]  /*0250*/  IMAD.IADD R4, R8, 0x1, R7 ;  /* 0x0000000108047824 */ /* 0x000fca00078e0207 */
[C---:B------:R-:W-:Y:S02]  /*0260*/  LOP3.LUT R6, R4.reuse, 0x3, RZ, 0xc0, !PT ;  /* 0x0000000304067812 */ /* 0x040fe400078ec0ff */
[----:B------:R-:W-:Y:S02]  /*0270*/  ISETP.GE.U32.AND P1, PT, R4, 0x3, PT ;  /* 0x000000030400780c */ /* 0x000fe40003f26070 */
[----:B------:R-:W-:Y:S02]  /*0280*/  ISETP.NE.AND P0, PT, R6, 0x3, PT ;  /* 0x000000030600780c */ /* 0x000fe40003f05270 */
[----:B------:R-:W-:-:S11]  /*0290*/  CS2R R6, SRZ ;  /* 0x0000000000067805 */ /* 0x000fd6000001ff00 */
[----:B------:R-:W-:Y:S05]  /*02a0*/  @!P0 BRA `(.L_x_3) ;  /* 0x0000000000308947 */ /* 0x000fea0003800000 */
[----:B------:R-:W0:Y:S01]  /*02b0*/  LDC.64 R10, c[0x0][0x388] ;  /* 0x0000e200ff0a7b82 */ /* 0x000e220000000a00 */
[----:B------:R-:W-:Y:S01]  /*02c0*/  VIADD R4, R4, 0x1 ;  /* 0x0000000104047836 */ /* 0x000fe20000000000 */
[----:B------:R-:W-:-:S04]  /*02d0*/  CS2R R6, SRZ ;  /* 0x0000000000067805 */ /* 0x000fc8000001ff00 */
[----:B------:R-:W-:-:S05]  /*02e0*/  LOP3.LUT R4, R4, 0x3, RZ, 0xc0, !PT ;  /* 0x0000000304047812 */ /* 0x000fca00078ec0ff */
[----:B------:R-:W-:-:S07]  /*02f0*/  IMAD.MOV R4, RZ, RZ, -R4 ;  /* 0x000000ffff047224 */ /* 0x000fce00078e0a04 */
.L_x_4:
[----:B0-----:R-:W-:-:S06]  /*0300*/  IMAD.WIDE R8, R0, 0x8, R10 ;  /* 0x0000000800087825 */ /* 0x001fcc00078e020a */
[----:B------:R-:W2:Y:S01]  /*0310*/  LDG.E.64 R8, desc[UR6][R8.64] ;  /* 0x0000000608087981 */ /* 0x000ea2000c1e1b00 */
[----:B------:R-:W-:Y:S02]  /*0320*/  VIADD R4, R4, 0x1 ;  /* 0x0000000104047836 */ /* 0x000fe40000000000 */
[----:B------:R-:W-:-:S03]  /*0330*/  IMAD.IADD R0, R5, 0x1, R0 ;  /* 0x0000000105007824 */ /* 0x000fc600078e0200 */
[----:B------:R-:W-:Y:S01]  /*0340*/  ISETP.NE.AND P0, PT, R4, RZ, PT ;  /* 0x000000ff0400720c */ /* 0x000fe20003f05270 */
[----:B--2---:R-:W-:-:S12]  /*0350*/  DADD R6, R8, R6 ;  /* 0x0000000008067229 */ /* 0x004fd80000000006 */
[----:B------:R-:W-:Y:S05]  /*0360*/  @P0 BRA `(.L_x_4) ;  /* 0xfffffffc00e40947 */ /* 0x000fea000383ffff */
.L_x_3:
[----:B------:R-:W-:Y:S05]  /*0370*/  BSYNC.RECONVERGENT B1 ;  /* 0x0000000000017941 */ /* 0x000fea0003800200 */
.L_x_2:
[----:B------:R-:W-:Y:S05]  /*0380*/  @!P1 BRA `(.L_x_1) ;  /* 0x0000000000409947 */ /* 0x000fea0003800000 */
.L_x_5:
[----:B------:R-:W0:Y:S02]  /*0390*/  LDC.64 R8, c[0x0][0x388] ;  /* 0x0000e200ff087b82 */ /* 0x000e240000000a00 */
[----:B0-----:R-:W-:-:S05]  /*03a0*/  IMAD.WIDE R20, R0, 0x8, R8 ;  /* 0x0000000800147825 */ /* 0x001fca00078e0208 */
[----:B------:R-:W2:Y:S01]  /*03b0*/  LDG.E.64 R8, desc[UR6][R20.64] ;  /* 0x0000000614087981 */ /* 0x000ea2000c1e1b00 */
[----:B------:R-:W-:-:S05]  /*03c0*/  IMAD.WIDE R10, R5, 0x8, R20 ;  /* 0x00000008050a7825 */ /* 0x000fca00078e0214 */
[----:B------:R-:W3:Y:S01]  /*03d0*/  LDG.E.64 R12, desc[UR6][R10.64] ;  /* 0x000000060a0c7981 */ /* 0x000ee2000c1e1b00 */
[----:B------:R-:W-:-:S05]  /*03e0*/  IMAD.WIDE R14, R5, 0x8, R10 ;  /* 0x00000008050e7825 */ /* 0x000fca00078e020a */
[----:B------:R-:W4:Y:S01]  /*03f0*/  LDG.E.64 R16, desc[UR6][R14.64] ;  /* 0x000000060e107981 */ /* 0x000f22000c1e1b00 */
[----:B------:R-:W-:-:S06]  /*0400*/  IMAD.WIDE R18, R5, 0x8, R14 ;  /* 0x0000000805127825 */ /* 0x000fcc00078e020e */
[----:B------:R-:W5:Y:S01]  /*0410*/  LDG.E.64 R18, desc[UR6][R18.64] ;  /* 0x0000000612127981 */ /* 0x000f62000c1e1b00 */
[----:B------:R-:W-:-:S05]  /*0420*/  IMAD R0, R5, 0x4, R0 ;  /* 0x0000000405007824 */ /* 0x000fca00078e0200 */
[----:B------:R-:W-:Y:S01]  /*0430*/  ISETP.GE.AND P0, PT, R0, UR8, PT ;  /* 0x0000000800007c0c */ /* 0x000fe2000bf06270 */
[----:B--2---:R-:W-:-:S08]  /*0440*/  DADD R8, R8, R6 ;  /* 0x0000000008087229 */ /* 0x004fd00000000006 */
[----:B---3--:R-:W-:-:S08]  /*0450*/  DADD R8, R8, R12 ;  /* 0x0000000008087229 */ /* 0x008fd0000000000c */
[----:B----4-:R-:W-:-:S08]  /*0460*/  DADD R8, R8, R16 ;  /* 0x0000000008087229 */ /* 0x010fd00000000010 */
[----:B-----5:R-:W-:Y:S01]  /*0470*/  DADD R6, R8, R18 ;  /* 0x0000000008067229 */ /* 0x020fe20000000012 */
[----:B------:R-:W-:Y:S10]  /*0480*/  @!P0 BRA `(.L_x_5) ;  /* 0xfffffffc00c08947 */ /* 0x000ff4000383ffff */
.L_x_1:
[----:B------:R-:W-:Y:S05]  /*0490*/  BSYNC.RECONVERGENT B0 ;  /* 0x0000000000007941 */ /* 0x000fea0003800200 */
.L_x_0:
[----:B------:R-:W0:Y:S01]  /*04a0*/  S2UR UR5, SR_CgaCtaId ;  /* 0x00000000000579c3 */ /* 0x000e220000008800 */
[----:B------:R-:W-:Y:S01]  /*04b0*/  UMOV UR4, 0x400 ;  /* 0x0000040000047882 */ /* 0x000fe20000000000 */
[C---:B------:R-:W-:Y:S02]  /*04c0*/  ISETP.GT.U32.AND P0, PT, R3.reuse, 0x7f, PT ;  /* 0x0000007f0300780c */ /* 0x040fe40003f04070 */
[----:B------:R-:W-:Y:S01]  /*04d0*/  ISETP.GT.U32.AND P1, PT, R3, 0x3f, PT ;  /* 0x0000003f0300780c */ /* 0x000fe20003f24070 */
[----:B0-----:R-:W-:-:S06]  /*04e0*/  ULEA UR4, UR5, UR4, 0x18 ;  /* 0x0000000405047291 */ /* 0x001fcc000f8ec0ff */
[----:B------:R-:W-:-:S05]  /*04f0*/  LEA R5, R3, UR4, 0x3 ;  /* 0x0000000403057c11 */ /* 0x000fca000f8e18ff */
[----:B------:R-:W-:Y:S01]  /*0500*/  STS.64 [R5], R6 ;  /* 0x0000000605007388 */ /* 0x000fe20000000a00 */
[----:B------:R-:W-:Y:S06]  /*0510*/  BAR.SYNC.DEFER_BLOCKING 0x0 ;  /* 0x0000000000007b1d */ /* 0x000fec0000010000 */
[----:B------:R-:W-:Y:S04]  /*0520*/  @!P0 LDS.64 R8, [R5+0x400] ;  /* 0x0004000005088984 */ /* 0x000fe80000000a00 */
[----:B------:R-:W0:Y:S02]  /*0530*/  @!P0 LDS.64 R10, [R5] ;  /* 0x00000000050a8984 */ /* 0x000e240000000a00 */
[----:B0-----:R-:W-:-:S07]  /*0540*/  @!P0 DADD R8, R8, R10 ;  /* 0x0000000008088229 */ /* 0x001fce000000000a */
[----:B------:R-:W-:Y:S01]  /*0550*/  @!P0 STS.64 [R5], R8 ;  /* 0x0000000805008388 */ /* 0x000fe20000000a00 */
[----:B------:R-:W-:Y:S01]  /*0560*/  BAR.SYNC.DEFER_BLOCKING 0x0 ;  /* 0x0000000000007b1d */ /* 0x000fe20000010000 */
[----:B------:R-:W-:-:S05]  /*0570*/  ISETP.GT.U32.AND P0, PT, R3, 0x1f, PT ;  /* 0x0000001f0300780c */ /* 0x000fca0003f04070 */
        /* <DEDUP_REMOVED lines=29> */
[----:B------:R-:W-:-:S05]  /*0750*/  ISETP.NE.AND P1, PT, R3, RZ, PT ;  /* 0x000000ff0300720c */ /* 0x000fca0003f25270 */
[----:B------:R-:W-:Y:S04]  /*0760*/  @!P0 LDS.64 R8, [R5+0x10] ;  /* 0x0000100005088984 */ /* 0x000fe80000000a00 */
[----:B------:R-:W0:Y:S02]  /*0770*/  @!P0 LDS.64 R12, [R5] ;  /* 0x00000000050c8984 */ /* 0x000e240000000a00 */
[----:B0-----:R-:W-:-:S07]  /*0780*/  @!P0 DADD R8, R8, R12 ;  /* 0x0000000008088229 */ /* 0x001fce000000000c */
[----:B------:R-:W-:Y:S01]  /*0790*/  @!P0 STS.64 [R5], R8 ;  /* 0x0000000805008388 */ /* 0x000fe20000000a00 */
[----:B------:R-:W-:Y:S06]  /*07a0*/  BAR.SYNC.DEFER_BLOCKING 0x0 ;  /* 0x0000000000007b1d */ /* 0x000fec0000010000 */
[----:B------:R-:W-:Y:S04]  /*07b0*/  @!P1 LDS.64 R10, [UR4+0x8] ;  /* 0x00000804ff0a9984 */ /* 0x000fe80008000a00 */
[----:B------:R-:W0:Y:S02]  /*07c0*/  @!P1 LDS.64 R12, [R5] ;  /* 0x00000000050c9984 */ /* 0x000e240000000a00 */
[----:B0-----:R-:W-:-:S07]  /*07d0*/  @!P1 DADD R10, R10, R12 ;  /* 0x000000000a0a9229 */ /* 0x001fce000000000c */
[----:B------:R0:W-:Y:S01]  /*07e0*/  @!P1 STS.64 [R5], R10 ;  /* 0x0000000a05009388 */ /* 0x0001e20000000a00 */
[----:B------:R-:W-:Y:S06]  /*07f0*/  BAR.SYNC.DEFER_BLOCKING 0x0 ;  /* 0x0000000000007b1d */ /* 0x000fec0000010000 */
[----:B------:R-:W-:Y:S05]  /*0800*/  @P1 EXIT ;  /* 0x000000000000194d */ /* 0x000fea0003800000 */
[----:B0-----:R-:W0:Y:S01]  /*0810*/  LDS.64 R4, [UR4] ;  /* 0x00000004ff047984 */ /* 0x001e220008000a00 */
[----:B------:R-:W1:Y:S02]  /*0820*/  LDC.64 R6, c[0x0][0x390] ;  /* 0x0000e400ff067b82 */ /* 0x000e640000000a00 */
[----:B-1----:R-:W-:-:S05]  /*0830*/  IMAD.WIDE.U32 R2, R2, 0x8, R6 ;  /* 0x0000000802027825 */ /* 0x002fca00078e0006 */
[----:B0-----:R-:W-:Y:S01]  /*0840*/  STG.E.64 desc[UR6][R2.64], R4 ;  /* 0x0000000402007986 */ /* 0x001fe2000c101b06 */
[----:B------:R-:W-:Y:S05]  /*0850*/  EXIT ;  /* 0x000000000000794d */ /* 0x000fea0003800000 */
.L_x_6:
[----:B------:R-:W-:-:S00]  /*0860*/  BRA `(.L_x_6) ;  /* 0xfffffffc00fc7947 */ /* 0x000fc0000383ffff */
[----:B------:R-:W-:-:S00]  /*0870*/  NOP ;  /* 0x0000000000007918 */ /* 0x000fc00000000000 */
        /* <DEDUP_REMOVED lines=8> */
.L_x_7:


//--------------------- .nv.shared._Z10sum_vectoriPdS_ --------------------------
	.section	.nv.shared._Z10sum_vectoriPdS_,"aw",@nobits
	.sectionflags	@""
	.align	8
.nv.shared._Z10sum_vectoriPdS_:
	.zero		3072


//--------------------- .nv.shared.reserved.0     --------------------------
	.section	.nv.shared.reserved.0,"aw",@nobits
	.weak		__nv_reservedSMEM_offset_0_alias
	.size		__nv_reservedSMEM_offset_0_alias, 0, 64
	.other		__nv_reservedSMEM_offset_0_alias,@"STO_CUDA_RESERVED_SHARED STV_DEFAULT"
__nv_reservedSMEM_offset_0_alias:
	.zero		0
	.zero		64


//--------------------- .nv.constant0._Z10sum_vectoriPdS_ --------------------------
	.section	.nv.constant0._Z10sum_vectoriPdS_,"a",@progbits
	.sectionflags	@""
	.align	4
.nv.constant0._Z10sum_vectoriPdS_:
	.zero		920


//--------------------- SYMBOLS --------------------------

	.type		.nv.reservedSmem.offset0,@object
	.size		.nv.reservedSmem.offset0,0x4
	.type		.nv.reservedSmem.cap,@object
	.size		.nv.reservedSmem.cap,0x4
